//
// Generated by NVIDIA NVVM Compiler
//
// Compiler Build ID: CL-36424714
// Cuda compilation tools, release 13.0, V13.0.88
// Based on NVVM 20.0.0
//

.version 9.0
.target sm_100
.address_size 64

	// .globl	_Z13MatrixMulCUDAPfS_S_i
// _ZZ13MatrixMulCUDAPfS_S_iE7Ashared has been demoted
// _ZZ13MatrixMulCUDAPfS_S_iE7Bshared has been demoted

.visible .entry _Z13MatrixMulCUDAPfS_S_i(
	.param .u64 .ptr .align 1 _Z13MatrixMulCUDAPfS_S_i_param_0,
	.param .u64 .ptr .align 1 _Z13MatrixMulCUDAPfS_S_i_param_1,
	.param .u64 .ptr .align 1 _Z13MatrixMulCUDAPfS_S_i_param_2,
	.param .u32 _Z13MatrixMulCUDAPfS_S_i_param_3
)
{
	.reg .pred 	%p<8>;
	.reg .b32 	%r<85>;
	.reg .b32 	%f<116>;
	.reg .b64 	%rd<30>;
	// demoted variable
	.shared .align 4 .b8 _ZZ13MatrixMulCUDAPfS_S_iE7Ashared[64];
	// demoted variable
	.shared .align 4 .b8 _ZZ13MatrixMulCUDAPfS_S_iE7Bshared[64];
	ld.param.u64 	%rd4, [_Z13MatrixMulCUDAPfS_S_i_param_1];
	ld.param.u64 	%rd5, [_Z13MatrixMulCUDAPfS_S_i_param_2];
	ld.param.u32 	%r34, [_Z13MatrixMulCUDAPfS_S_i_param_3];
	cvta.to.global.u64 	%rd1, %rd5;
	cvta.to.global.u64 	%rd2, %rd4;
	mov.u32 	%r35, %ctaid.x;
	mov.u32 	%r36, %ctaid.y;
	mov.u32 	%r1, %tid.x;
	mov.u32 	%r2, %tid.y;
	shr.s32 	%r37, %r34, 31;
	shr.u32 	%r38, %r37, 30;
	add.s32 	%r39, %r34, %r38;
	shr.s32 	%r3, %r39, 2;
	shl.b32 	%r4, %r36, 2;
	shl.b32 	%r5, %r35, 2;
	add.s32 	%r6, %r5, %r1;
	setp.lt.s32 	%p1, %r34, 4;
	mov.f32 	%f115, 0f00000000;
	@%p1 bra 	$L__BB0_9;
	add.s32 	%r41, %r4, %r1;
	mad.lo.s32 	%r7, %r34, %r41, %r2;
	shl.b32 	%r42, %r1, 4;
	mov.u32 	%r43, _ZZ13MatrixMulCUDAPfS_S_iE7Ashared;
	add.s32 	%r44, %r43, %r42;
	shl.b32 	%r45, %r2, 2;
	add.s32 	%r8, %r44, %r45;
	shl.b32 	%r46, %r2, 4;
	mov.u32 	%r47, _ZZ13MatrixMulCUDAPfS_S_iE7Bshared;
	shl.b32 	%r48, %r1, 2;
	add.s32 	%r10, %r47, %r48;
	add.s32 	%r9, %r10, %r46;
	add.s32 	%r49, %r3, -1;
	setp.lt.u32 	%p2, %r49, 3;
	mov.f32 	%f115, 0f00000000;
	mov.b32 	%r84, 0;
	@%p2 bra 	$L__BB0_4;
	and.b32  	%r84, %r3, 536870908;
	neg.s32 	%r82, %r84;
	add.s32 	%r51, %r2, 12;
	mad.lo.s32 	%r52, %r34, %r51, %r1;
	add.s32 	%r80, %r52, %r5;
	add.s32 	%r53, %r2, 8;
	mad.lo.s32 	%r54, %r34, %r53, %r1;
	add.s32 	%r79, %r54, %r5;
	add.s32 	%r55, %r2, 4;
	mad.lo.s32 	%r56, %r34, %r55, %r1;
	add.s32 	%r78, %r56, %r5;
	mad.lo.s32 	%r57, %r2, %r34, %r1;
	add.s32 	%r77, %r57, %r5;
	mov.f32 	%f115, 0f00000000;
	mov.u32 	%r81, %r7;
$L__BB0_3:
	.pragma "nounroll";
	mul.wide.s32 	%rd6, %r81, 4;
	add.s64 	%rd7, %rd2, %rd6;
	ld.global.f32 	%f14, [%rd7];
	st.shared.f32 	[%r8], %f14;
	mul.wide.s32 	%rd8, %r77, 4;
	add.s64 	%rd9, %rd1, %rd8;
	ld.global.f32 	%f15, [%rd9];
	st.shared.f32 	[%r9], %f15;
	bar.sync 	0;
	add.s32 	%r60, %r43, %r46;
	ld.shared.f32 	%f16, [%r60];
	ld.shared.f32 	%f17, [%r10];
	fma.rn.f32 	%f18, %f16, %f17, %f115;
	ld.shared.f32 	%f19, [%r60+4];
	ld.shared.f32 	%f20, [%r10+16];
	fma.rn.f32 	%f21, %f19, %f20, %f18;
	ld.shared.f32 	%f22, [%r60+8];
	ld.shared.f32 	%f23, [%r10+32];
	fma.rn.f32 	%f24, %f22, %f23, %f21;
	ld.shared.f32 	%f25, [%r60+12];
	ld.shared.f32 	%f26, [%r10+48];
	fma.rn.f32 	%f27, %f25, %f26, %f24;
	bar.sync 	0;
	ld.global.f32 	%f28, [%rd7+16];
	st.shared.f32 	[%r8], %f28;
	mul.wide.s32 	%rd10, %r78, 4;
	add.s64 	%rd11, %rd1, %rd10;
	ld.global.f32 	%f29, [%rd11];
	st.shared.f32 	[%r9], %f29;
	bar.sync 	0;
	ld.shared.f32 	%f30, [%r60];
	ld.shared.f32 	%f31, [%r10];
	fma.rn.f32 	%f32, %f30, %f31, %f27;
	ld.shared.f32 	%f33, [%r60+4];
	ld.shared.f32 	%f34, [%r10+16];
	fma.rn.f32 	%f35, %f33, %f34, %f32;
	ld.shared.f32 	%f36, [%r60+8];
	ld.shared.f32 	%f37, [%r10+32];
	fma.rn.f32 	%f38, %f36, %f37, %f35;
	ld.shared.f32 	%f39, [%r60+12];
	ld.shared.f32 	%f40, [%r10+48];
	fma.rn.f32 	%f41, %f39, %f40, %f38;
	bar.sync 	0;
	ld.global.f32 	%f42, [%rd7+32];
	st.shared.f32 	[%r8], %f42;
	mul.wide.s32 	%rd12, %r79, 4;
	add.s64 	%rd13, %rd1, %rd12;
	ld.global.f32 	%f43, [%rd13];
	st.shared.f32 	[%r9], %f43;
	bar.sync 	0;
	ld.shared.f32 	%f44, [%r60];
	ld.shared.f32 	%f45, [%r10];
	fma.rn.f32 	%f46, %f44, %f45, %f41;
	ld.shared.f32 	%f47, [%r60+4];
	ld.shared.f32 	%f48, [%r10+16];
	fma.rn.f32 	%f49, %f47, %f48, %f46;
	ld.shared.f32 	%f50, [%r60+8];
	ld.shared.f32 	%f51, [%r10+32];
	fma.rn.f32 	%f52, %f50, %f51, %f49;
	ld.shared.f32 	%f53, [%r60+12];
	ld.shared.f32 	%f54, [%r10+48];
	fma.rn.f32 	%f55, %f53, %f54, %f52;
	bar.sync 	0;
	ld.global.f32 	%f56, [%rd7+48];
	st.shared.f32 	[%r8], %f56;
	mul.wide.s32 	%rd14, %r80, 4;
	add.s64 	%rd15, %rd1, %rd14;
	ld.global.f32 	%f57, [%rd15];
	st.shared.f32 	[%r9], %f57;
	bar.sync 	0;
	ld.shared.f32 	%f58, [%r60];
	ld.shared.f32 	%f59, [%r10];
	fma.rn.f32 	%f60, %f58, %f59, %f55;
	ld.shared.f32 	%f61, [%r60+4];
	ld.shared.f32 	%f62, [%r10+16];
	fma.rn.f32 	%f63, %f61, %f62, %f60;
	ld.shared.f32 	%f64, [%r60+8];
	ld.shared.f32 	%f65, [%r10+32];
	fma.rn.f32 	%f66, %f64, %f65, %f63;
	ld.shared.f32 	%f67, [%r60+12];
	ld.shared.f32 	%f68, [%r10+48];
	fma.rn.f32 	%f115, %f67, %f68, %f66;
	bar.sync 	0;
	add.s32 	%r82, %r82, 4;
	add.s32 	%r81, %r81, 16;
	shl.b32 	%r61, %r34, 4;
	add.s32 	%r80, %r80, %r61;
	add.s32 	%r79, %r79, %r61;
	add.s32 	%r78, %r78, %r61;
	add.s32 	%r77, %r77, %r61;
	setp.ne.s32 	%p3, %r82, 0;
	@%p3 bra 	$L__BB0_3;
$L__BB0_4:
	and.b32  	%r30, %r3, 3;
	setp.eq.s32 	%p4, %r30, 0;
	@%p4 bra 	$L__BB0_9;
	add.s32 	%r31, %r43, %r46;
	setp.eq.s32 	%p5, %r30, 1;
	@%p5 bra 	$L__BB0_7;
	shl.b32 	%r64, %r84, 2;
	add.s32 	%r65, %r7, %r64;
	mul.wide.s32 	%rd16, %r65, 4;
	add.s64 	%rd17, %rd2, %rd16;
	ld.global.f32 	%f70, [%rd17];
	st.shared.f32 	[%r8], %f70;
	add.s32 	%r66, %r64, %r2;
	mad.lo.s32 	%r67, %r66, %r34, %r6;
	mul.wide.s32 	%rd18, %r67, 4;
	add.s64 	%rd19, %rd1, %rd18;
	ld.global.f32 	%f71, [%rd19];
	st.shared.f32 	[%r9], %f71;
	bar.sync 	0;
	ld.shared.f32 	%f72, [%r31];
	ld.shared.f32 	%f73, [%r10];
	fma.rn.f32 	%f74, %f72, %f73, %f115;
	ld.shared.f32 	%f75, [%r31+4];
	ld.shared.f32 	%f76, [%r10+16];
	fma.rn.f32 	%f77, %f75, %f76, %f74;
	ld.shared.f32 	%f78, [%r31+8];
	ld.shared.f32 	%f79, [%r10+32];
	fma.rn.f32 	%f80, %f78, %f79, %f77;
	ld.shared.f32 	%f81, [%r31+12];
	ld.shared.f32 	%f82, [%r10+48];
	fma.rn.f32 	%f83, %f81, %f82, %f80;
	bar.sync 	0;
	ld.global.f32 	%f84, [%rd17+16];
	st.shared.f32 	[%r8], %f84;
	add.s32 	%r68, %r66, 4;
	mad.lo.s32 	%r69, %r68, %r34, %r6;
	mul.wide.s32 	%rd20, %r69, 4;
	add.s64 	%rd21, %rd1, %rd20;
	ld.global.f32 	%f85, [%rd21];
	st.shared.f32 	[%r9], %f85;
	bar.sync 	0;
	ld.shared.f32 	%f86, [%r31];
	ld.shared.f32 	%f87, [%r10];
	fma.rn.f32 	%f88, %f86, %f87, %f83;
	ld.shared.f32 	%f89, [%r31+4];
	ld.shared.f32 	%f90, [%r10+16];
	fma.rn.f32 	%f91, %f89, %f90, %f88;
	ld.shared.f32 	%f92, [%r31+8];
	ld.shared.f32 	%f93, [%r10+32];
	fma.rn.f32 	%f94, %f92, %f93, %f91;
	ld.shared.f32 	%f95, [%r31+12];
	ld.shared.f32 	%f96, [%r10+48];
	fma.rn.f32 	%f115, %f95, %f96, %f94;
	bar.sync 	0;
	add.s32 	%r84, %r84, 2;
$L__BB0_7:
	and.b32  	%r70, %r3, 1;
	setp.eq.b32 	%p6, %r70, 1;
	not.pred 	%p7, %p6;
	@%p7 bra 	$L__BB0_9;
	shl.b32 	%r71, %r84, 2;
	add.s32 	%r72, %r7, %r71;
	mul.wide.s32 	%rd22, %r72, 4;
	add.s64 	%rd23, %rd2, %rd22;
	ld.global.f32 	%f97, [%rd23];
	st.shared.f32 	[%r8], %f97;
	add.s32 	%r73, %r71, %r2;
	mad.lo.s32 	%r74, %r73, %r34, %r6;
	mul.wide.s32 	%rd24, %r74, 4;
	add.s64 	%rd25, %rd1, %rd24;
	ld.global.f32 	%f98, [%rd25];
	st.shared.f32 	[%r9], %f98;
	bar.sync 	0;
	ld.shared.f32 	%f99, [%r31];
	ld.shared.f32 	%f100, [%r10];
	fma.rn.f32 	%f101, %f99, %f100, %f115;
	ld.shared.f32 	%f102, [%r31+4];
	ld.shared.f32 	%f103, [%r10+16];
	fma.rn.f32 	%f104, %f102, %f103, %f101;
	ld.shared.f32 	%f105, [%r31+8];
	ld.shared.f32 	%f106, [%r10+32];
	fma.rn.f32 	%f107, %f105, %f106, %f104;
	ld.shared.f32 	%f108, [%r31+12];
	ld.shared.f32 	%f109, [%r10+48];
	fma.rn.f32 	%f115, %f108, %f109, %f107;
	bar.sync 	0;
$L__BB0_9:
	ld.param.u64 	%rd29, [_Z13MatrixMulCUDAPfS_S_i_param_0];
	cvta.to.global.u64 	%rd26, %rd29;
	add.s32 	%r75, %r4, %r2;
	mad.lo.s32 	%r76, %r34, %r75, %r6;
	mul.wide.s32 	%rd27, %r76, 4;
	add.s64 	%rd28, %rd26, %rd27;
	st.global.f32 	[%rd28], %f115;
	ret;

}


// ===== COMPILED SASS (sm_100) =====

	.target	sm_100

	.elftype	@"ET_EXEC"


//--------------------- .note.nv.tkinfo           --------------------------
	.section	.note.nv.tkinfo,"",@"SHT_NOTE"
	.sectionflags	@"SHF_NOTE_NV_TKINFO"
	.tkinfo
        /*0018*/ 	.word	0x00000002
        /*0030*/ 	.string	""
        /*0030*/ 	.string	"ptxas"
        /*0030*/ 	.string	"Cuda compilation tools, release 13.0, V13.0.88"
        /*0030*/ 	.string	"Build cuda_13.0.r13.0/compiler.36424714_0"
        /*0030*/ 	.string	"-arch sm_100 -m 64 "



//--------------------- .note.nv.cuinfo           --------------------------
	.section	.note.nv.cuinfo,"",@"SHT_NOTE"
	.sectionflags	@"SHF_NOTE_NV_CUINFO"
        /*0018*/ 	.short	0x0002
        /*001a*/ 	.short	0x0064
        /*001c*/ 	.short	0x0082
	.zero		2


//--------------------- .nv.info                  --------------------------
	.section	.nv.info,"",@"SHT_CUDA_INFO"
	.align	4


	//----- nvinfo : EIATTR_REGCOUNT
	.align		4
        /*0000*/ 	.byte	0x04, 0x2f
        /*0002*/ 	.short	(.L_1 - .L_0)
	.align		4
.L_0:
        /*0004*/ 	.word	index@(_Z13MatrixMulCUDAPfS_S_i)
        /*0008*/ 	.word	0x00000020


	//----- nvinfo : EIATTR_FRAME_SIZE
	.align		4
.L_1:
        /*000c*/ 	.byte	0x04, 0x11
        /*000e*/ 	.short	(.L_3 - .L_2)
	.align		4
.L_2:
        /*0010*/ 	.word	index@(_Z13MatrixMulCUDAPfS_S_i)
        /*0014*/ 	.word	0x00000000


	//----- nvinfo : EIATTR_MIN_STACK_SIZE
	.align		4
.L_3:
        /*0018*/ 	.byte	0x04, 0x12
        /*001a*/ 	.short	(.L_5 - .L_4)
	.align		4
.L_4:
        /*001c*/ 	.word	index@(_Z13MatrixMulCUDAPfS_S_i)
        /*0020*/ 	.word	0x00000000
.L_5:


//--------------------- .nv.compat                --------------------------
	.section	.nv.compat,"",@"SHT_CUDA_COMPAT_INFO"
	.align	4
        /*0000*/ 	.byte	0x02, 0x09, 0x00, 0x00, 0x02, 0x02, 0x01, 0x00, 0x02, 0x05, 0x05, 0x00, 0x03, 0x07, 0x01, 0x01
        /*0010*/ 	.byte	0x02, 0x03, 0x00, 0x00, 0x02, 0x06, 0x01, 0x00, 0x04, 0x0b, 0x08, 0x00, 0x09, 0x00, 0x00, 0x00
        /*0020*/ 	.byte	0x00, 0x00, 0x00, 0x00


//--------------------- .nv.info._Z13MatrixMulCUDAPfS_S_i --------------------------
	.section	.nv.info._Z13MatrixMulCUDAPfS_S_i,"",@"SHT_CUDA_INFO"
	.sectionflags	@""
	.align	4


	//----- nvinfo : EIATTR_CUDA_API_VERSION
	.align		4
        /*0000*/ 	.byte	0x04, 0x37
        /*0002*/ 	.short	(.L_7 - .L_6)
.L_6:
        /*0004*/ 	.word	0x00000082


	//----- nvinfo : EIATTR_KPARAM_INFO
	.align		4
.L_7:
        /*0008*/ 	.byte	0x04, 0x17
        /*000a*/ 	.short	(.L_9 - .L_8)
.L_8:
        /*000c*/ 	.word	0x00000000
        /*0010*/ 	.short	0x0003
        /*0012*/ 	.short	0x0018
        /*0014*/ 	.byte	0x00, 0xf0, 0x11, 0x00


	//----- nvinfo : EIATTR_KPARAM_INFO
	.align		4
.L_9:
        /*0018*/ 	.byte	0x04, 0x17
        /*001a*/ 	.short	(.L_11 - .L_10)
.L_10:
        /*001c*/ 	.word	0x00000000
        /*0020*/ 	.short	0x0002
        /*0022*/ 	.short	0x0010
        /*0024*/ 	.byte	0x00, 0xf5, 0x21, 0x00


	//----- nvinfo : EIATTR_KPARAM_INFO
	.align		4
.L_11:
        /*0028*/ 	.byte	0x04, 0x17
        /*002a*/ 	.short	(.L_13 - .L_12)
.L_12:
        /*002c*/ 	.word	0x00000000
        /*0030*/ 	.short	0x0001
        /*0032*/ 	.short	0x0008
        /*0034*/ 	.byte	0x00, 0xf5, 0x21, 0x00


	//----- nvinfo : EIATTR_KPARAM_INFO
	.align		4
.L_13:
        /*0038*/ 	.byte	0x04, 0x17
        /*003a*/ 	.short	(.L_15 - .L_14)
.L_14:
        /*003c*/ 	.word	0x00000000
        /*0040*/ 	.short	0x0000
        /*0042*/ 	.short	0x0000
        /*0044*/ 	.byte	0x00, 0xf5, 0x21, 0x00


	//----- nvinfo : EIATTR_SPARSE_MMA_MASK
	.align		4
.L_15:
        /*0048*/ 	.byte	0x03, 0x50
        /*004a*/ 	.short	0x0000


	//----- nvinfo : EIATTR_MAXREG_COUNT
	.align		4
        /*004c*/ 	.byte	0x03, 0x1b
        /*004e*/ 	.short	0x00ff


	//----- nvinfo : EIATTR_NUM_BARRIERS
	.align		4
        /*0050*/ 	.byte	0x02, 0x4c
        /*0052*/ 	.byte	0x01
	.zero		1


	//----- nvinfo : EIATTR_MERCURY_ISA_VERSION
	.align		4
        /*0054*/ 	.byte	0x03, 0x5f
        /*0056*/ 	.short	0x0101


	//----- nvinfo : EIATTR_VRC_CTA_INIT_COUNT
	.align		4
        /*0058*/ 	.byte	0x02, 0x4a
	.zero		1
	.zero		1


	//----- nvinfo : EIATTR_EXIT_INSTR_OFFSETS
	.align		4
        /*005c*/ 	.byte	0x04, 0x1c
        /*005e*/ 	.short	(.L_17 - .L_16)


	//   ....[0]....
.L_16:
        /*0060*/ 	.word	0x00000c50


	//----- nvinfo : EIATTR_CBANK_PARAM_SIZE
	.align		4
.L_17:
        /*0064*/ 	.byte	0x03, 0x19
        /*0066*/ 	.short	0x001c


	//----- nvinfo : EIATTR_PARAM_CBANK
	.align		4
        /*0068*/ 	.byte	0x04, 0x0a
        /*006a*/ 	.short	(.L_19 - .L_18)
	.align		4
.L_18:
        /*006c*/ 	.word	index@(.nv.constant0._Z13MatrixMulCUDAPfS_S_i)
        /*0070*/ 	.short	0x0380
        /*0072*/ 	.short	0x001c


	//----- nvinfo : EIATTR_SW_WAR
	.align		4
.L_19:
        /*0074*/ 	.byte	0x04, 0x36
        /*0076*/ 	.short	(.L_21 - .L_20)
.L_20:
        /*0078*/ 	.word	0x00000008
.L_21:


//--------------------- .nv.callgraph             --------------------------
	.section	.nv.callgraph,"",@"SHT_CUDA_CALLGRAPH"
	.align	4
	.sectionentsize	8
	.align		4
        /*0000*/ 	.word	0x00000000
	.align		4
        /*0004*/ 	.word	0xffffffff
	.align		4
        /*0008*/ 	.word	0x00000000
	.align		4
        /*000c*/ 	.word	0xfffffffe
	.align		4
        /*0010*/ 	.word	0x00000000
	.align		4
        /*0014*/ 	.word	0xfffffffd
	.align		4
        /*0018*/ 	.word	0x00000000
	.align		4
        /*001c*/ 	.word	0xfffffffc


//--------------------- .text._Z13MatrixMulCUDAPfS_S_i --------------------------
	.section	.text._Z13MatrixMulCUDAPfS_S_i,"ax",@progbits
	.align	128
        .global         _Z13MatrixMulCUDAPfS_S_i
        .type           _Z13MatrixMulCUDAPfS_S_i,@function
        .size           _Z13MatrixMulCUDAPfS_S_i,(.L_x_5 - _Z13MatrixMulCUDAPfS_S_i)
        .other          _Z13MatrixMulCUDAPfS_S_i,@"STO_CUDA_ENTRY STV_DEFAULT"
_Z13MatrixMulCUDAPfS_S_i:
.text._Z13MatrixMulCUDAPfS_S_i:
[----:B------:R-:W-:Y:S08]  /*0000*/  LDC R1, c[0x0][0x37c] ;  /* 0x0000df00ff017b82 */ /* 0x000ff00000000800 */
[----:B------:R-:W0:Y:S01]  /*0010*/  LDC R5, c[0x0][0x398] ;  /* 0x0000e600ff057b82 */ /* 0x000e220000000800 */
[----:B------:R-:W1:Y:S01]  /*0020*/  S2R R11, SR_CTAID.X ;  /* 0x00000000000b7919 */ /* 0x000e620000002500 */
[----:B------:R-:W2:Y:S01]  /*0030*/  LDCU.64 UR8, c[0x0][0x358] ;  /* 0x00006b00ff0877ac */ /* 0x000ea20008000a00 */
[----:B------:R-:W-:Y:S01]  /*0040*/  HFMA2 R25, -RZ, RZ, 0, 0 ;  /* 0x00000000ff197431 */ /* 0x000fe200000001ff */
[----:B------:R-:W1:Y:S01]  /*0050*/  S2R R14, SR_TID.X ;  /* 0x00000000000e7919 */ /* 0x000e620000002100 */
[----:B------:R-:W3:Y:S01]  /*0060*/  S2R R3, SR_CTAID.Y ;  /* 0x0000000000037919 */ /* 0x000ee20000002600 */
[----:B------:R-:W4:Y:S01]  /*0070*/  S2R R0, SR_TID.Y ;  /* 0x0000000000007919 */ /* 0x000f220000002200 */
[----:B0-----:R-:W-:-:S02]  /*0080*/  ISETP.GE.AND P0, PT, R5, 0x4, PT ;  /* 0x000000040500780c */ /* 0x001fc40003f06270 */
[----:B------:R-:W-:-:S04]  /*0090*/  SHF.R.S32.HI R2, RZ, 0x1f, R5 ;  /* 0x0000001fff027819 */ /* 0x000fc80000011405 */
[----:B------:R-:W-:Y:S02]  /*00a0*/  LEA.HI R2, R2, R5, RZ, 0x2 ;  /* 0x0000000502027211 */ /* 0x000fe400078f10ff */
[----:B-1----:R-:W-:-:S05]  /*00b0*/  LEA R16, R11, R14, 0x2 ;  /* 0x0000000e0b107211 */ /* 0x002fca00078e10ff */
[----:B--234-:R-:W-:Y:S05]  /*00c0*/  @!P0 BRA `(.L_x_0) ;  /* 0x0000000800cc8947 */ /* 0x01cfea0003800000 */
[----:B------:R-:W0:Y:S01]  /*00d0*/  S2UR UR6, SR_CgaCtaId ;  /* 0x00000000000679c3 */ /* 0x000e220000008800 */
[----:B------:R-:W-:Y:S01]  /*00e0*/  SHF.R.S32.HI R26, RZ, 0x2, R2 ;  /* 0x00000002ff1a7819 */ /* 0x000fe20000011402 */
[----:B------:R-:W-:Y:S01]  /*00f0*/  UMOV UR4, 0x400 ;  /* 0x0000040000047882 */ /* 0x000fe20000000000 */
[----:B------:R-:W-:Y:S01]  /*0100*/  LEA R6, R3, R14, 0x2 ;  /* 0x0000000e03067211 */ /* 0x000fe200078e10ff */
[----:B------:R-:W-:Y:S01]  /*0110*/  UIADD3 UR5, UPT, UPT, UR4, 0x40, URZ ;  /* 0x0000004004057890 */ /* 0x000fe2000fffe0ff */
[----:B------:R-:W-:Y:S02]  /*0120*/  IADD3 R2, PT, PT, R26, -0x1, RZ ;  /* 0xffffffff1a027810 */ /* 0x000fe40007ffe0ff */
[----:B------:R-:W-:Y:S01]  /*0130*/  MOV R25, RZ ;  /* 0x000000ff00197202 */ /* 0x000fe20000000f00 */
[----:B------:R-:W-:Y:S01]  /*0140*/  IMAD R6, R6, R5, R0 ;  /* 0x0000000506067224 */ /* 0x000fe200078e0200 */
[----:B------:R-:W-:Y:S02]  /*0150*/  ISETP.GE.U32.AND P0, PT, R2, 0x3, PT ;  /* 0x000000030200780c */ /* 0x000fe40003f06070 */
[----:B------:R-:W-:Y:S01]  /*0160*/  MOV R7, RZ ;  /* 0x000000ff00077202 */ /* 0x000fe20000000f00 */
[----:B0-----:R-:W-:-:S02]  /*0170*/  ULEA UR4, UR6, UR4, 0x18 ;  /* 0x0000000406047291 */ /* 0x001fc4000f8ec0ff */
[----:B------:R-:W-:-:S04]  /*0180*/  ULEA UR5, UR6, UR5, 0x18 ;  /* 0x0000000506057291 */ /* 0x000fc8000f8ec0ff */
[C---:B------:R-:W-:Y:S02]  /*0190*/  LEA R9, R14.reuse, UR4, 0x4 ;  /* 0x000000040e097c11 */ /* 0x040fe4000f8e20ff */
[----:B------:R-:W-:Y:S02]  /*01a0*/  LEA R17, R14, UR5, 0x2 ;  /* 0x000000050e117c11 */ /* 0x000fe4000f8e10ff */
[C---:B------:R-:W-:Y:S02]  /*01b0*/  LEA R4, R0.reuse, R9, 0x2 ;  /* 0x0000000900047211 */ /* 0x040fe400078e10ff */
[----:B------:R-:W-:Y:S01]  /*01c0*/  LEA R2, R0, R17, 0x4 ;  /* 0x0000001100027211 */ /* 0x000fe200078e20ff */
[----:B------:R-:W-:Y:S06]  /*01d0*/  @!P0 BRA `(.L_x_1) ;  /* 0x00000004006c8947 */ /* 0x000fec0003800000 */
[C---:B------:R-:W-:Y:S01]  /*01e0*/  IADD3 R8, PT, PT, R0.reuse, 0xc, RZ ;  /* 0x0000000c00087810 */ /* 0x040fe20007ffe0ff */
[CCC-:B------:R-:W-:Y:S01]  /*01f0*/  IMAD R18, R0.reuse, R5.reuse, R14.reuse ;  /* 0x0000000500127224 */ /* 0x1c0fe200078e020e */
[C---:B------:R-:W-:Y:S02]  /*0200*/  IADD3 R10, PT, PT, R0.reuse, 0x8, RZ ;  /* 0x00000008000a7810 */ /* 0x040fe40007ffe0ff */
[----:B------:R-:W-:Y:S01]  /*0210*/  IADD3 R12, PT, PT, R0, 0x4, RZ ;  /* 0x00000004000c7810 */ /* 0x000fe20007ffe0ff */
[-CC-:B------:R-:W-:Y:S01]  /*0220*/  IMAD R8, R8, R5.reuse, R14.reuse ;  /* 0x0000000508087224 */ /* 0x180fe200078e020e */
[----:B------:R-:W-:Y:S01]  /*0230*/  LOP3.LUT R7, R26, 0x1ffffffc, RZ, 0xc0, !PT ;  /* 0x1ffffffc1a077812 */ /* 0x000fe200078ec0ff */
[-CC-:B------:R-:W-:Y:S01]  /*0240*/  IMAD R10, R10, R5.reuse, R14.reuse ;  /* 0x000000050a0a7224 */ /* 0x180fe200078e020e */
[C---:B------:R-:W-:Y:S01]  /*0250*/  LEA R18, R11.reuse, R18, 0x2 ;  /* 0x000000120b127211 */ /* 0x040fe200078e10ff */
[----:B------:R-:W-:Y:S01]  /*0260*/  IMAD R12, R12, R5, R14 ;  /* 0x000000050c0c7224 */ /* 0x000fe200078e020e */
[----:B------:R-:W-:-:S02]  /*0270*/  LEA R24, R11, R8, 0x2 ;  /* 0x000000080b187211 */ /* 0x000fc400078e10ff */
[C---:B------:R-:W-:Y:S02]  /*0280*/  LEA R22, R11.reuse, R10, 0x2 ;  /* 0x0000000a0b167211 */ /* 0x040fe400078e10ff */
[----:B------:R-:W-:Y:S02]  /*0290*/  LEA R20, R11, R12, 0x2 ;  /* 0x0000000c0b147211 */ /* 0x000fe400078e10ff */
[----:B------:R-:W-:Y:S02]  /*02a0*/  MOV R25, RZ ;  /* 0x000000ff00197202 */ /* 0x000fe40000000f00 */
[----:B------:R-:W-:Y:S02]  /*02b0*/  MOV R19, R6 ;  /* 0x0000000600137202 */ /* 0x000fe40000000f00 */
[----:B------:R-:W-:Y:S02]  /*02c0*/  LEA R21, R0, UR4, 0x4 ;  /* 0x0000000400157c11 */ /* 0x000fe4000f8e20ff */
[----:B------:R-:W-:-:S07]  /*02d0*/  IADD3 R23, PT, PT, -R7, RZ, RZ ;  /* 0x000000ff07177210 */ /* 0x000fce0007ffe1ff */
.L_x_2:
[----:B------:R-:W0:Y:S08]  /*02e0*/  LDC.64 R28, c[0x0][0x388] ;  /* 0x0000e200ff1c7b82 */ /* 0x000e300000000a00 */
[----:B------:R-:W1:Y:S01]  /*02f0*/  LDC.64 R12, c[0x0][0x390] ;  /* 0x0000e400ff0c7b82 */ /* 0x000e620000000a00 */
[----:B0-----:R-:W-:-:S05]  /*0300*/  IMAD.WIDE R28, R19, 0x4, R28 ;  /* 0x00000004131c7825 */ /* 0x001fca00078e021c */
[----:B------:R-:W2:Y:S01]  /*0310*/  LDG.E R27, desc[UR8][R28.64] ;  /* 0x000000081c1b7981 */ /* 0x000ea2000c1e1900 */
[----:B-1----:R-:W-:-:S06]  /*0320*/  IMAD.WIDE R14, R18, 0x4, R12 ;  /* 0x00000004120e7825 */ /* 0x002fcc00078e020c */
[----:B------:R-:W3:Y:S04]  /*0330*/  LDG.E R15, desc[UR8][R14.64] ;  /* 0x000000080e0f7981 */ /* 0x000ee8000c1e1900 */
[----:B--2---:R-:W-:Y:S04]  /*0340*/  STS [R4], R27 ;  /* 0x0000001b04007388 */ /* 0x004fe80000000800 */
[----:B---3--:R-:W-:Y:S01]  /*0350*/  STS [R2], R15 ;  /* 0x0000000f02007388 */ /* 0x008fe20000000800 */
[----:B------:R-:W-:Y:S06]  /*0360*/  BAR.SYNC.DEFER_BLOCKING 0x0 ;  /* 0x0000000000007b1d */ /* 0x000fec0000010000 */
[----:B------:R-:W-:Y:S04]  /*0370*/  LDS R14, [R17] ;  /* 0x00000000110e7984 */ /* 0x000fe80000000800 */
[----:B------:R-:W0:Y:S02]  /*0380*/  LDS.128 R8, [R21] ;  /* 0x0000000015087984 */ /* 0x000e240000000c00 */
[----:B0-----:R-:W-:-:S02]  /*0390*/  FFMA R8, R8, R14, R25 ;  /* 0x0000000e08087223 */ /* 0x001fc40000000019 */
[----:B------:R-:W0:Y:S01]  /*03a0*/  LDS R25, [R17+0x10] ;  /* 0x0000100011197984 */ /* 0x000e220000000800 */
[----:B------:R-:W-:-:S04]  /*03b0*/  IMAD.WIDE R14, R20, 0x4, R12 ;  /* 0x00000004140e7825 */ /* 0x000fc800078e020c */
[----:B0-----:R-:W-:Y:S02]  /*03c0*/  FFMA R9, R25, R9, R8 ;  /* 0x0000000919097223 */ /* 0x001fe40000000008 */
[----:B------:R-:W0:Y:S04]  /*03d0*/  LDS R8, [R17+0x20] ;  /* 0x0000200011087984 */ /* 0x000e280000000800 */
[----:B------:R-:W1:Y:S01]  /*03e0*/  LDS R25, [R17+0x30] ;  /* 0x0000300011197984 */ /* 0x000e620000000800 */
[----:B------:R-:W-:Y:S06]  /*03f0*/  BAR.SYNC.DEFER_BLOCKING 0x0 ;  /* 0x0000000000007b1d */ /* 0x000fec0000010000 */
[----:B------:R-:W2:Y:S04]  /*0400*/  LDG.E R27, desc[UR8][R28.64+0x10] ;  /* 0x000010081c1b7981 */ /* 0x000ea8000c1e1900 */
[----:B------:R-:W3:Y:S01]  /*0410*/  LDG.E R15, desc[UR8][R14.64] ;  /* 0x000000080e0f7981 */ /* 0x000ee2000c1e1900 */
[----:B0-----:R-:W-:-:S04]  /*0420*/  FFMA R8, R8, R10, R9 ;  /* 0x0000000a08087223 */ /* 0x001fc80000000009 */
[----:B-1----:R-:W-:Y:S01]  /*0430*/  FFMA R25, R25, R11, R8 ;  /* 0x0000000b19197223 */ /* 0x002fe20000000008 */
[----:B--2---:R-:W-:Y:S04]  /*0440*/  STS [R4], R27 ;  /* 0x0000001b04007388 */ /* 0x004fe80000000800 */
[----:B---3--:R-:W-:Y:S01]  /*0450*/  STS [R2], R15 ;  /* 0x0000000f02007388 */ /* 0x008fe20000000800 */
[----:B------:R-:W-:Y:S06]  /*0460*/  BAR.SYNC.DEFER_BLOCKING 0x0 ;  /* 0x0000000000007b1d */ /* 0x000fec0000010000 */
[----:B------:R-:W-:Y:S04]  /*0470*/  LDS R14, [R17] ;  /* 0x00000000110e7984 */ /* 0x000fe80000000800 */
[----:B------:R-:W0:Y:S02]  /*0480*/  LDS.128 R8, [R21] ;  /* 0x0000000015087984 */ /* 0x000e240000000c00 */
[----:B0-----:R-:W-:-:S02]  /*0490*/  FFMA R8, R8, R14, R25 ;  /* 0x0000000e08087223 */ /* 0x001fc40000000019 */
[----:B------:R-:W0:Y:S02]  /*04a0*/  LDS R25, [R17+0x10] ;  /* 0x0000100011197984 */ /* 0x000e240000000800 */
[----:B0-----:R-:W-:Y:S02]  /*04b0*/  FFMA R9, R25, R9, R8 ;  /* 0x0000000919097223 */ /* 0x001fe40000000008 */
[----:B------:R-:W0:Y:S04]  /*04c0*/  LDS R8, [R17+0x20] ;  /* 0x0000200011087984 */ /* 0x000e280000000800 */
[----:B------:R-:W1:Y:S01]  /*04d0*/  LDS R25, [R17+0x30] ;  /* 0x0000300011197984 */ /* 0x000e620000000800 */
[----:B------:R-:W-:Y:S01]  /*04e0*/  IMAD.WIDE R14, R22, 0x4, R12 ;  /* 0x00000004160e7825 */ /* 0x000fe200078e020c */
[----:B------:R-:W-:Y:S06]  /*04f0*/  BAR.SYNC.DEFER_BLOCKING 0x0 ;  /* 0x0000000000007b1d */ /* 0x000fec0000010000 */
[----:B------:R-:W2:Y:S01]  /*0500*/  LDG.E R15, desc[UR8][R14.64] ;  /* 0x000000080e0f7981 */ /* 0x000ea2000c1e1900 */
[----:B0-----:R-:W-:-:S04]  /*0510*/  FFMA R8, R8, R10, R9 ;  /* 0x0000000a08087223 */ /* 0x001fc80000000009 */
[----:B-1----:R-:W-:Y:S02]  /*0520*/  FFMA R25, R25, R11, R8 ;  /* 0x0000000b19197223 */ /* 0x002fe40000000008 */
[----:B------:R-:W3:Y:S04]  /*0530*/  LDG.E R11, desc[UR8][R28.64+0x20] ;  /* 0x000020081c0b7981 */ /* 0x000ee8000c1e1900 */
[----:B---3--:R-:W-:Y:S04]  /*0540*/  STS [R4], R11 ;  /* 0x0000000b04007388 */ /* 0x008fe80000000800 */
[----:B--2---:R-:W-:Y:S01]  /*0550*/  STS [R2], R15 ;  /* 0x0000000f02007388 */ /* 0x004fe20000000800 */
[----:B------:R-:W-:Y:S06]  /*0560*/  BAR.SYNC.DEFER_BLOCKING 0x0 ;  /* 0x0000000000007b1d */ /* 0x000fec0000010000 */
[----:B------:R-:W-:Y:S04]  /*0570*/  LDS R27, [R17] ;  /* 0x00000000111b7984 */ /* 0x000fe80000000800 */
[----:B------:R-:W0:Y:S02]  /*0580*/  LDS.128 R8, [R21] ;  /* 0x0000000015087984 */ /* 0x000e240000000c00 */
[----:B0-----:R-:W-:-:S02]  /*0590*/  FFMA R8, R8, R27, R25 ;  /* 0x0000001b08087223 */ /* 0x001fc40000000019 */
[----:B------:R-:W0:Y:S04]  /*05a0*/  LDS R27, [R17+0x10] ;  /* 0x00001000111b7984 */ /* 0x000e280000000800 */
[----:B------:R-:W-:Y:S01]  /*05b0*/  LDS R25, [R17+0x30] ;  /* 0x0000300011197984 */ /* 0x000fe20000000800 */
[----:B0-----:R-:W-:Y:S01]  /*05c0*/  FFMA R27, R27, R9, R8 ;  /* 0x000000091b1b7223 */ /* 0x001fe20000000008 */
[----:B------:R-:W-:Y:S02]  /*05d0*/  IMAD.WIDE R8, R24, 0x4, R12 ;  /* 0x0000000418087825 */ /* 0x000fe400078e020c */
[----:B------:R-:W0:Y:S01]  /*05e0*/  LDS R12, [R17+0x20] ;  /* 0x00002000110c7984 */ /* 0x000e220000000800 */
[----:B------:R-:W-:Y:S06]  /*05f0*/  BAR.SYNC.DEFER_BLOCKING 0x0 ;  /* 0x0000000000007b1d */ /* 0x000fec0000010000 */
[----:B------:R-:W2:Y:S04]  /*0600*/  LDG.E R29, desc[UR8][R28.64+0x30] ;  /* 0x000030081c1d7981 */ /* 0x000ea8000c1e1900 */
[----:B------:R-:W3:Y:S01]  /*0610*/  LDG.E R9, desc[UR8][R8.64] ;  /* 0x0000000808097981 */ /* 0x000ee2000c1e1900 */
[----:B0-----:R-:W-:-:S04]  /*0620*/  FFMA R10, R12, R10, R27 ;  /* 0x0000000a0c0a7223 */ /* 0x001fc8000000001b */
[----:B------:R-:W-:Y:S01]  /*0630*/  FFMA R11, R25, R11, R10 ;  /* 0x0000000b190b7223 */ /* 0x000fe2000000000a */
[----:B------:R-:W-:-:S04]  /*0640*/  IADD3 R23, PT, PT, R23, 0x4, RZ ;  /* 0x0000000417177810 */ /* 0x000fc80007ffe0ff */
[----:B------:R-:W-:Y:S02]  /*0650*/  ISETP.NE.AND P0, PT, R23, RZ, PT ;  /* 0x000000ff1700720c */ /* 0x000fe40003f05270 */
[----:B------:R-:W-:Y:S02]  /*0660*/  IADD3 R19, PT, PT, R19, 0x10, RZ ;  /* 0x0000001013137810 */ /* 0x000fe40007ffe0ff */
[C---:B------:R-:W-:Y:S02]  /*0670*/  LEA R24, R5.reuse, R24, 0x4 ;  /* 0x0000001805187211 */ /* 0x040fe400078e20ff */
[C---:B------:R-:W-:Y:S02]  /*0680*/  LEA R22, R5.reuse, R22, 0x4 ;  /* 0x0000001605167211 */ /* 0x040fe400078e20ff */
[C---:B------:R-:W-:Y:S02]  /*0690*/  LEA R20, R5.reuse, R20, 0x4 ;  /* 0x0000001405147211 */ /* 0x040fe400078e20ff */
[----:B------:R-:W-:Y:S01]  /*06a0*/  LEA R18, R5, R18, 0x4 ;  /* 0x0000001205127211 */ /* 0x000fe200078e20ff */
[----:B--2---:R-:W-:Y:S04]  /*06b0*/  STS [R4], R29 ;  /* 0x0000001d04007388 */ /* 0x004fe80000000800 */
[----:B---3--:R-:W-:Y:S01]  /*06c0*/  STS [R2], R9 ;  /* 0x0000000902007388 */ /* 0x008fe20000000800 */
[----:B------:R-:W-:Y:S06]  /*06d0*/  BAR.SYNC.DEFER_BLOCKING 0x0 ;  /* 0x0000000000007b1d */ /* 0x000fec0000010000 */
[----:B------:R-:W-:Y:S04]  /*06e0*/  LDS R27, [R17] ;  /* 0x00000000111b7984 */ /* 0x000fe80000000800 */
[----:B------:R-:W0:Y:S04]  /*06f0*/  LDS.128 R12, [R21] ;  /* 0x00000000150c7984 */ /* 0x000e280000000c00 */
[----:B------:R-:W1:Y:S04]  /*0700*/  LDS R25, [R17+0x10] ;  /* 0x0000100011197984 */ /* 0x000e680000000800 */
[----:B------:R-:W2:Y:S04]  /*0710*/  LDS R10, [R17+0x20] ;  /* 0x00002000110a7984 */ /* 0x000ea80000000800 */
[----:B------:R-:W3:Y:S01]  /*0720*/  LDS R28, [R17+0x30] ;  /* 0x00003000111c7984 */ /* 0x000ee20000000800 */
[----:B0-----:R-:W-:-:S04]  /*0730*/  FFMA R12, R12, R27, R11 ;  /* 0x0000001b0c0c7223 */ /* 0x001fc8000000000b */
[----:B-1----:R-:W-:-:S04]  /*0740*/  FFMA R13, R25, R13, R12 ;  /* 0x0000000d190d7223 */ /* 0x002fc8000000000c */
[----:B--2---:R-:W-:-:S04]  /*0750*/  FFMA R10, R10, R14, R13 ;  /* 0x0000000e0a0a7223 */ /* 0x004fc8000000000d */
[----:B---3--:R-:W-:Y:S01]  /*0760*/  FFMA R25, R28, R15, R10 ;  /* 0x0000000f1c197223 */ /* 0x008fe2000000000a */
[----:B------:R-:W-:Y:S06]  /*0770*/  BAR.SYNC.DEFER_BLOCKING 0x0 ;  /* 0x0000000000007b1d */ /* 0x000fec0000010000 */
[----:B------:R-:W-:Y:S05]  /*0780*/  @P0 BRA `(.L_x_2) ;  /* 0xfffffff800d40947 */ /* 0x000fea000383ffff */
.L_x_1:
[----:B------:R-:W-:-:S13]  /*0790*/  LOP3.LUT P0, R8, R26, 0x3, RZ, 0xc0, !PT ;  /* 0x000000031a087812 */ /* 0x000fda000780c0ff */
[----:B------:R-:W-:Y:S05]  /*07a0*/  @!P0 BRA `(.L_x_0) ;  /* 0x0000000400148947 */ /* 0x000fea0003800000 */
[----:B------:R-:W-:Y:S02]  /*07b0*/  ISETP.NE.AND P0, PT, R8, 0x1, PT ;  /* 0x000000010800780c */ /* 0x000fe40003f05270 */
[----:B------:R-:W-:Y:S02]  /*07c0*/  LOP3.LUT R26, R26, 0x1, RZ, 0xc0, !PT ;  /* 0x000000011a1a7812 */ /* 0x000fe400078ec0ff */
[----:B------:R-:W-:Y:S02]  /*07d0*/  LEA R22, R0, UR4, 0x4 ;  /* 0x0000000400167c11 */ /* 0x000fe4000f8e20ff */
[----:B------:R-:W-:-:S07]  /*07e0*/  ISETP.NE.U32.AND P1, PT, R26, 0x1, PT ;  /* 0x000000011a00780c */ /* 0x000fce0003f25070 */
[----:B------:R-:W-:Y:S06]  /*07f0*/  @!P0 BRA `(.L_x_3) ;  /* 0x0000000000a48947 */ /* 0x000fec0003800000 */
[----:B------:R-:W0:Y:S01]  /*0800*/  LDC.64 R18, c[0x0][0x388] ;  /* 0x0000e200ff127b82 */ /* 0x000e220000000a00 */
[C---:B------:R-:W-:Y:S02]  /*0810*/  LEA R10, R7.reuse, R0, 0x2 ;  /* 0x00000000070a7211 */ /* 0x040fe400078e10ff */
[----:B------:R-:W-:-:S03]  /*0820*/  LEA R9, R7, R6, 0x2 ;  /* 0x0000000607097211 */ /* 0x000fc600078e10ff */
[----:B------:R-:W-:Y:S02]  /*0830*/  IMAD R11, R10, R5, R16 ;  /* 0x000000050a0b7224 */ /* 0x000fe400078e0210 */
[----:B------:R-:W1:Y:S01]  /*0840*/  LDC.64 R20, c[0x0][0x390] ;  /* 0x0000e400ff147b82 */ /* 0x000e620000000a00 */
[----:B0-----:R-:W-:-:S05]  /*0850*/  IMAD.WIDE R18, R9, 0x4, R18 ;  /* 0x0000000409127825 */ /* 0x001fca00078e0212 */
[----:B------:R-:W2:Y:S01]  /*0860*/  LDG.E R13, desc[UR8][R18.64] ;  /* 0x00000008120d7981 */ /* 0x000ea2000c1e1900 */
[----:B-1----:R-:W-:-:S05]  /*0870*/  IMAD.WIDE R8, R11, 0x4, R20 ;  /* 0x000000040b087825 */ /* 0x002fca00078e0214 */
[----:B------:R-:W3:Y:S01]  /*0880*/  LDG.E R15, desc[UR8][R8.64] ;  /* 0x00000008080f7981 */ /* 0x000ee2000c1e1900 */
[----:B------:R-:W-:-:S05]  /*0890*/  IADD3 R10, PT, PT, R10, 0x4, RZ ;  /* 0x000000040a0a7810 */ /* 0x000fca0007ffe0ff */
[----:B------:R-:W-:-:S04]  /*08a0*/  IMAD R11, R10, R5, R16 ;  /* 0x000000050a0b7224 */ /* 0x000fc800078e0210 */
[----:B------:R-:W-:Y:S01]  /*08b0*/  IMAD.WIDE R20, R11, 0x4, R20 ;  /* 0x000000040b147825 */ /* 0x000fe200078e0214 */
[----:B--2---:R-:W-:Y:S04]  /*08c0*/  STS [R4], R13 ;  /* 0x0000000d04007388 */ /* 0x004fe80000000800 */
[----:B---3--:R-:W-:Y:S01]  /*08d0*/  STS [R2], R15 ;  /* 0x0000000f02007388 */ /* 0x008fe20000000800 */
[----:B------:R-:W-:Y:S06]  /*08e0*/  BAR.SYNC.DEFER_BLOCKING 0x0 ;  /* 0x0000000000007b1d */ /* 0x000fec0000010000 */
[----:B------:R-:W-:Y:S04]  /*08f0*/  LDS R29, [R17] ;  /* 0x00000000111d7984 */ /* 0x000fe80000000800 */
[----:B------:R-:W-:Y:S04]  /*0900*/  LDS R26, [R17+0x10] ;  /* 0x00001000111a7984 */ /* 0x000fe80000000800 */
[----:B------:R-:W-:Y:S04]  /*0910*/  LDS R23, [R17+0x20] ;  /* 0x0000200011177984 */ /* 0x000fe80000000800 */
[----:B------:R-:W-:Y:S04]  /*0920*/  LDS R24, [R17+0x30] ;  /* 0x0000300011187984 */ /* 0x000fe80000000800 */
[----:B------:R-:W0:Y:S01]  /*0930*/  LDS.128 R8, [R22] ;  /* 0x0000000016087984 */ /* 0x000e220000000c00 */
[----:B------:R-:W-:Y:S06]  /*0940*/  BAR.SYNC.DEFER_BLOCKING 0x0 ;  /* 0x0000000000007b1d */ /* 0x000fec0000010000 */
[----:B------:R-:W2:Y:S04]  /*0950*/  LDG.E R19, desc[UR8][R18.64+0x10] ;  /* 0x0000100812137981 */ /* 0x000ea8000c1e1900 */
[----:B------:R-:W3:Y:S01]  /*0960*/  LDG.E R21, desc[UR8][R20.64] ;  /* 0x0000000814157981 */ /* 0x000ee2000c1e1900 */
[----:B0-----:R-:W-:-:S04]  /*0970*/  FFMA R29, R8, R29, R25 ;  /* 0x0000001d081d7223 */ /* 0x001fc80000000019 */
[----:B------:R-:W-:-:S04]  /*0980*/  FFMA R26, R26, R9, R29 ;  /* 0x000000091a1a7223 */ /* 0x000fc8000000001d */
[----:B------:R-:W-:-:S04]  /*0990*/  FFMA R23, R23, R10, R26 ;  /* 0x0000000a17177223 */ /* 0x000fc8000000001a */
[----:B------:R-:W-:Y:S01]  /*09a0*/  FFMA R11, R24, R11, R23 ;  /* 0x0000000b180b7223 */ /* 0x000fe20000000017 */
[----:B------:R-:W-:Y:S01]  /*09b0*/  IADD3 R7, PT, PT, R7, 0x2, RZ ;  /* 0x0000000207077810 */ /* 0x000fe20007ffe0ff */
        /* <DEDUP_REMOVED lines=13> */
.L_x_3:
[----:B------:R-:W-:Y:S05]  /*0a90*/  @P1 BRA `(.L_x_0) ;  /* 0x0000000000581947 */ /* 0x000fea0003800000 */
[----:B------:R-:W0:Y:S01]  /*0aa0*/  LDC.64 R10, c[0x0][0x388] ;  /* 0x0000e200ff0a7b82 */ /* 0x000e220000000a00 */
[C---:B------:R-:W-:Y:S02]  /*0ab0*/  LEA R12, R7.reuse, R0, 0x2 ;  /* 0x00000000070c7211 */ /* 0x040fe400078e10ff */
[----:B------:R-:W-:-:S03]  /*0ac0*/  LEA R7, R7, R6, 0x2 ;  /* 0x0000000607077211 */ /* 0x000fc600078e10ff */
[----:B------:R-:W-:Y:S02]  /*0ad0*/  IMAD R13, R12, R5, R16 ;  /* 0x000000050c0d7224 */ /* 0x000fe400078e0210 */
[----:B------:R-:W1:Y:S01]  /*0ae0*/  LDC.64 R8, c[0x0][0x390] ;  /* 0x0000e400ff087b82 */ /* 0x000e620000000a00 */
[----:B0-----:R-:W-:-:S06]  /*0af0*/  IMAD.WIDE R6, R7, 0x4, R10 ;  /* 0x0000000407067825 */ /* 0x001fcc00078e020a */
[----:B------:R-:W2:Y:S01]  /*0b00*/  LDG.E R7, desc[UR8][R6.64] ;  /* 0x0000000806077981 */ /* 0x000ea2000c1e1900 */
[----:B-1----:R-:W-:-:S06]  /*0b10*/  IMAD.WIDE R12, R13, 0x4, R8 ;  /* 0x000000040d0c7825 */ /* 0x002fcc00078e0208 */
[----:B------:R-:W3:Y:S04]  /*0b20*/  LDG.E R13, desc[UR8][R12.64] ;  /* 0x000000080c0d7981 */ /* 0x000ee8000c1e1900 */
        /* <DEDUP_REMOVED lines=13> */
.L_x_0:
[----:B------:R-:W0:Y:S01]  /*0c00*/  LDC.64 R6, c[0x0][0x380] ;  /* 0x0000e000ff067b82 */ /* 0x000e220000000a00 */
[----:B------:R-:W-:-:S05]  /*0c10*/  LEA R0, R3, R0, 0x2 ;  /* 0x0000000003007211 */ /* 0x000fca00078e10ff */
[----:B------:R-:W-:-:S04]  /*0c20*/  IMAD R3, R0, R5, R16 ;  /* 0x0000000500037224 */ /* 0x000fc800078e0210 */
[----:B0-----:R-:W-:-:S05]  /*0c30*/  IMAD.WIDE R2, R3, 0x4, R6 ;  /* 0x0000000403027825 */ /* 0x001fca00078e0206 */
[----:B------:R-:W-:Y:S01]  /*0c40*/  STG.E desc[UR8][R2.64], R25 ;  /* 0x0000001902007986 */ /* 0x000fe2000c101908 */
[----:B------:R-:W-:Y:S05]  /*0c50*/  EXIT ;  /* 0x000000000000794d */ /* 0x000fea0003800000 */
.L_x_4:
[----:B------:R-:W-:-:S00]  /*0c60*/  BRA `(.L_x_4) ;  /* 0xfffffffc00fc7947 */ /* 0x000fc0000383ffff */
[----:B------:R-:W-:-:S00]  /*0c70*/  NOP ;  /* 0x0000000000007918 */ /* 0x000fc00000000000 */
        /* <DEDUP_REMOVED lines=8> */
.L_x_5:


//--------------------- .nv.shared._Z13MatrixMulCUDAPfS_S_i --------------------------
	.section	.nv.shared._Z13MatrixMulCUDAPfS_S_i,"aw",@nobits
	.sectionflags	@""
	.align	4
.nv.shared._Z13MatrixMulCUDAPfS_S_i:
	.zero		1152


//--------------------- .nv.shared.reserved.0     --------------------------
	.section	.nv.shared.reserved.0,"aw",@nobits
	.weak		__nv_reservedSMEM_offset_0_alias
	.size		__nv_reservedSMEM_offset_0_alias, 0, 64
	.other		__nv_reservedSMEM_offset_0_alias,@"STO_CUDA_RESERVED_SHARED STV_DEFAULT"
__nv_reservedSMEM_offset_0_alias:
	.zero		0
	.zero		64


//--------------------- .nv.constant0._Z13MatrixMulCUDAPfS_S_i --------------------------
	.section	.nv.constant0._Z13MatrixMulCUDAPfS_S_i,"a",@progbits
	.sectionflags	@""
	.align	4
.nv.constant0._Z13MatrixMulCUDAPfS_S_i:
	.zero		924


//--------------------- SYMBOLS --------------------------

	.type		.nv.reservedSmem.offset0,@object
	.size		.nv.reservedSmem.offset0,0x4
	.type		.nv.reservedSmem.cap,@object
	.size		.nv.reservedSmem.cap,0x4
